	.headerflags	@"EF_CUDA_TEXMODE_UNIFIED EF_CUDA_64BIT_ADDRESS EF_CUDA_ACCELERATORS EF_CUDA_SM90 EF_CUDA_VIRTUAL_SM(EF_CUDA_SM90)"
	.elftype	@"ET_EXEC"


//--------------------- .nv.info                  --------------------------
	.section	.nv.info,"",@"SHT_CUDA_INFO"
	.align	4


	//----- nvinfo : EIATTR_REGCOUNT
	.align		4
        /*0000*/ 	.byte	0x04, 0x2f
        /*0002*/ 	.short	(.L_3 - .L_2)
	.align		4
.L_2:
        /*0004*/ 	.word	index@(triton_poi_fused__native_batch_norm_legit_no_training_relu_30)
        /*0008*/ 	.word	0x00000016


	//----- nvinfo : EIATTR_MIN_STACK_SIZE
	.align		4
.L_3:
        /*000c*/ 	.byte	0x04, 0x12
        /*000e*/ 	.short	(.L_5 - .L_4)
	.align		4
.L_4:
        /*0010*/ 	.word	index@(triton_poi_fused__native_batch_norm_legit_no_training_relu_30)
        /*0014*/ 	.word	0x00000000


	//----- nvinfo : EIATTR_FRAME_SIZE
	.align		4
.L_5:
        /*0018*/ 	.byte	0x04, 0x11
        /*001a*/ 	.short	(.L_7 - .L_6)
	.align		4
.L_6:
        /*001c*/ 	.word	index@(triton_poi_fused__native_batch_norm_legit_no_training_relu_30)
        /*0020*/ 	.word	0x00000000


	//----- nvinfo : EIATTR_MIN_STACK_SIZE
	.align		4
.L_7:
        /*0024*/ 	.byte	0x04, 0x12
        /*0026*/ 	.short	(.L_9 - .L_8)
	.align		4
.L_8:
        /*0028*/ 	.word	index@(triton_poi_fused__native_batch_norm_legit_no_training_relu_30)
        /*002c*/ 	.word	0x00000000
.L_9:


//--------------------- .nv.info.triton_poi_fused__native_batch_norm_legit_no_training_relu_30 --------------------------
	.section	.nv.info.triton_poi_fused__native_batch_norm_legit_no_training_relu_30,"",@"SHT_CUDA_INFO"
	.sectionflags	@""
	.align	4


	//----- nvinfo : EIATTR_CUDA_API_VERSION
	.align		4
        /*0000*/ 	.byte	0x04, 0x37
        /*0002*/ 	.short	(.L_11 - .L_10)
.L_10:
        /*0004*/ 	.word	0x0000007c


	//----- nvinfo : EIATTR_KPARAM_INFO
	.align		4
.L_11:
        /*0008*/ 	.byte	0x04, 0x17
        /*000a*/ 	.short	(.L_13 - .L_12)
.L_12:
        /*000c*/ 	.word	0x00000000
        /*0010*/ 	.short	0x0006
        /*0012*/ 	.short	0x0030
        /*0014*/ 	.byte	0x00, 0xf0, 0x11, 0x00


	//----- nvinfo : EIATTR_KPARAM_INFO
	.align		4
.L_13:
        /*0018*/ 	.byte	0x04, 0x17
        /*001a*/ 	.short	(.L_15 - .L_14)
.L_14:
        /*001c*/ 	.word	0x00000000
        /*0020*/ 	.short	0x0005
        /*0022*/ 	.short	0x0028
        /*0024*/ 	.byte	0x00, 0xf4, 0x21, 0x00


	//----- nvinfo : EIATTR_KPARAM_INFO
	.align		4
.L_15:
        /*0028*/ 	.byte	0x04, 0x17
        /*002a*/ 	.short	(.L_17 - .L_16)
.L_16:
        /*002c*/ 	.word	0x00000000
        /*0030*/ 	.short	0x0004
        /*0032*/ 	.short	0x0020
        /*0034*/ 	.byte	0x00, 0xf4, 0x21, 0x00


	//----- nvinfo : EIATTR_KPARAM_INFO
	.align		4
.L_17:
        /*0038*/ 	.byte	0x04, 0x17
        /*003a*/ 	.short	(.L_19 - .L_18)
.L_18:
        /*003c*/ 	.word	0x00000000
        /*0040*/ 	.short	0x0003
        /*0042*/ 	.short	0x0018
        /*0044*/ 	.byte	0x00, 0xf4, 0x21, 0x00


	//----- nvinfo : EIATTR_KPARAM_INFO
	.align		4
.L_19:
        /*0048*/ 	.byte	0x04, 0x17
        /*004a*/ 	.short	(.L_21 - .L_20)
.L_20:
        /*004c*/ 	.word	0x00000000
        /*0050*/ 	.short	0x0002
        /*0052*/ 	.short	0x0010
        /*0054*/ 	.byte	0x00, 0xf4, 0x21, 0x00


	//----- nvinfo : EIATTR_KPARAM_INFO
	.align		4
.L_21:
        /*0058*/ 	.byte	0x04, 0x17
        /*005a*/ 	.short	(.L_23 - .L_22)
.L_22:
        /*005c*/ 	.word	0x00000000
        /*0060*/ 	.short	0x0001
        /*0062*/ 	.short	0x0008
        /*0064*/ 	.byte	0x00, 0xf4, 0x21, 0x00


	//----- nvinfo : EIATTR_KPARAM_INFO
	.align		4
.L_23:
        /*0068*/ 	.byte	0x04, 0x17
        /*006a*/ 	.short	(.L_25 - .L_24)
.L_24:
        /*006c*/ 	.word	0x00000000
        /*0070*/ 	.short	0x0000
        /*0072*/ 	.short	0x0000
        /*0074*/ 	.byte	0x00, 0xf4, 0x21, 0x00


	//----- nvinfo : EIATTR_SPARSE_MMA_MASK
	.align		4
.L_25:
        /*0078*/ 	.byte	0x03, 0x50
        /*007a*/ 	.short	0x0000


	//----- nvinfo : EIATTR_MAXREG_COUNT
	.align		4
        /*007c*/ 	.byte	0x03, 0x1b
        /*007e*/ 	.short	0x00ff


	//----- nvinfo : EIATTR_EXIT_INSTR_OFFSETS
	.align		4
        /*0080*/ 	.byte	0x04, 0x1c
        /*0082*/ 	.short	(.L_27 - .L_26)


	//   ....[0]....
.L_26:
        /*0084*/ 	.word	0x00000490


	//   ....[1]....
        /*0088*/ 	.word	0x000004b0


	//----- nvinfo : EIATTR_REQNTID
	.align		4
.L_27:
        /*008c*/ 	.byte	0x04, 0x10
        /*008e*/ 	.short	(.L_29 - .L_28)
.L_28:
        /*0090*/ 	.word	0x00000080
        /*0094*/ 	.word	0x00000001
        /*0098*/ 	.word	0x00000001


	//----- nvinfo : EIATTR_CBANK_PARAM_SIZE
	.align		4
.L_29:
        /*009c*/ 	.byte	0x03, 0x19
        /*009e*/ 	.short	0x0034


	//----- nvinfo : EIATTR_PARAM_CBANK
	.align		4
        /*00a0*/ 	.byte	0x04, 0x0a
        /*00a2*/ 	.short	(.L_31 - .L_30)
	.align		4
.L_30:
        /*00a4*/ 	.word	index@(.nv.constant0.triton_poi_fused__native_batch_norm_legit_no_training_relu_30)
        /*00a8*/ 	.short	0x0210
        /*00aa*/ 	.short	0x0034


	//----- nvinfo : EIATTR_SW_WAR
	.align		4
.L_31:
        /*00ac*/ 	.byte	0x04, 0x36
        /*00ae*/ 	.short	(.L_33 - .L_32)
.L_32:
        /*00b0*/ 	.word	0x00000008
.L_33:


//--------------------- .nv.callgraph             --------------------------
	.section	.nv.callgraph,"",@"SHT_CUDA_CALLGRAPH"
	.align	4
	.sectionentsize	8
	.align		4
        /*0000*/ 	.word	0x00000000
	.align		4
        /*0004*/ 	.word	0xffffffff
	.align		4
        /*0008*/ 	.word	0x00000000
	.align		4
        /*000c*/ 	.word	0xfffffffe
	.align		4
        /*0010*/ 	.word	0x00000000
	.align		4
        /*0014*/ 	.word	0xfffffffd
	.align		4
        /*0018*/ 	.word	0x00000000
	.align		4
        /*001c*/ 	.word	0xfffffffc


//--------------------- .nv.constant4             --------------------------
	.section	.nv.constant4,"a",@progbits
	.align	8
	.align		8
.nv.constant4:
        /*0000*/ 	.dword	_$_str
	.align		8
        /*0008*/ 	.dword	_$_str_$_2


//--------------------- .text.triton_poi_fused__native_batch_norm_legit_no_training_relu_30 --------------------------
	.section	.text.triton_poi_fused__native_batch_norm_legit_no_training_relu_30,"ax",@progbits
	.align	128
        .global         triton_poi_fused__native_batch_norm_legit_no_training_relu_30
        .type           triton_poi_fused__native_batch_norm_legit_no_training_relu_30,@function
        .size           triton_poi_fused__native_batch_norm_legit_no_training_relu_30,(.L_x_1 - triton_poi_fused__native_batch_norm_legit_no_training_relu_30)
        .other          triton_poi_fused__native_batch_norm_legit_no_training_relu_30,@"STO_CUDA_ENTRY STV_DEFAULT"
triton_poi_fused__native_batch_norm_legit_no_training_relu_30:
.text.triton_poi_fused__native_batch_norm_legit_no_training_relu_30:
[----:B------:R-:W0:Y:S01]  /*0000*/  LDC R1, c[0x0][0x28] ;  /* 0x00000a00ff017b82 */ /* 0x000e220000000800 */
[----:B------:R-:W1:Y:S07]  /*0010*/  S2R R0, SR_TID.X ;  /* 0x0000000000007919 */ /* 0x000e6e0000002100 */
[----:B------:R-:W2:Y:S01]  /*0020*/  LDC.64 R8, c[0x0][0x220] ;  /* 0x00008800ff087b82 */ /* 0x000ea20000000a00 */
[----:B------:R-:W-:Y:S01]  /*0030*/  ULDC.64 UR4, c[0x0][0x208] ;  /* 0x0000820000047ab9 */ /* 0x000fe20000000a00 */
[----:B------:R-:W3:Y:S06]  /*0040*/  S2R R5, SR_CTAID.X ;  /* 0x0000000000057919 */ /* 0x000eec0000002500 */
[----:B------:R-:W4:Y:S08]  /*0050*/  LDC.64 R14, c[0x0][0x218] ;  /* 0x00008600ff0e7b82 */ /* 0x000f300000000a00 */
[----:B------:R-:W5:Y:S08]  /*0060*/  LDC.64 R12, c[0x0][0x210] ;  /* 0x00008400ff0c7b82 */ /* 0x000f700000000a00 */
[----:B------:R-:W4:Y:S01]  /*0070*/  LDC.64 R16, c[0x0][0x228] ;  /* 0x00008a00ff107b82 */ /* 0x000f220000000a00 */
[----:B-1----:R-:W-:-:S07]  /*0080*/  IMAD.SHL.U32 R0, R0, 0x2, RZ ;  /* 0x0000000200007824 */ /* 0x002fce00078e00ff */
[----:B------:R-:W1:Y:S01]  /*0090*/  LDC.64 R18, c[0x0][0x230] ;  /* 0x00008c00ff127b82 */ /* 0x000e620000000a00 */
[----:B---3--:R-:W-:Y:S02]  /*00a0*/  SHF.R.S32.HI R3, RZ, 0x17, R5 ;  /* 0x00000017ff037819 */ /* 0x008fe40000011405 */
[----:B------:R-:W-:Y:S02]  /*00b0*/  LOP3.LUT R0, R0, 0xfe, RZ, 0xc0, !PT ;  /* 0x000000fe00007812 */ /* 0x000fe400078ec0ff */
[----:B------:R-:W-:-:S03]  /*00c0*/  SGXT R3, R3, 0x1 ;  /* 0x000000010303781a */ /* 0x000fc60000000200 */
[----:B------:R-:W-:Y:S01]  /*00d0*/  IMAD R0, R5, 0x100, R0 ;  /* 0x0000010005007824 */ /* 0x000fe200078e0200 */
[----:B------:R-:W-:-:S04]  /*00e0*/  CS2R R4, SRZ ;  /* 0x0000000000047805 */ /* 0x000fc8000001ff00 */
[----:B------:R-:W-:Y:S02]  /*00f0*/  LEA.HI R3, R3, R0, RZ, 0x2 ;  /* 0x0000000003037211 */ /* 0x000fe400078f10ff */
[----:B------:R-:W-:Y:S02]  /*0100*/  ISETP.GE.AND P0, PT, R0, 0x400, PT ;  /* 0x000004000000780c */ /* 0x000fe40003f06270 */
[--C-:B------:R-:W-:Y:S02]  /*0110*/  SHF.R.S32.HI R2, RZ, 0x2, R3.reuse ;  /* 0x00000002ff027819 */ /* 0x100fe40000011403 */
[----:B------:R-:W-:-:S04]  /*0120*/  SHF.R.S32.HI R3, RZ, 0x1f, R3 ;  /* 0x0000001fff037819 */ /* 0x000fc80000011403 */
[----:B------:R-:W-:-:S04]  /*0130*/  LEA.HI R3, R3, R2, RZ, 0x6 ;  /* 0x0000000203037211 */ /* 0x000fc800078f30ff */
[----:B------:R-:W-:-:S04]  /*0140*/  LOP3.LUT R3, R3, 0xffffffc0, RZ, 0xc0, !PT ;  /* 0xffffffc003037812 */ /* 0x000fc800078ec0ff */
[----:B------:R-:W-:-:S05]  /*0150*/  IADD3 R11, R2, -R3, RZ ;  /* 0x80000003020b7210 */ /* 0x000fca0007ffe0ff */
[----:B--2---:R-:W-:-:S05]  /*0160*/  IMAD.WIDE R8, R11, 0x4, R8 ;  /* 0x000000040b087825 */ /* 0x004fca00078e0208 */
[----:B------:R-:W2:Y:S04]  /*0170*/  @!P0 LDG.E.EL R4, desc[UR4][R8.64] ;  /* 0x0000000408048981 */ /* 0x000ea8000c2e1900 */
[----:B------:R3:W2:Y:S01]  /*0180*/  @!P0 LDG.E.EL R5, desc[UR4][R8.64] ;  /* 0x0000000408058981 */ /* 0x0006a2000c2e1900 */
[----:B------:R-:W-:Y:S02]  /*0190*/  CS2R R6, SRZ ;  /* 0x0000000000067805 */ /* 0x000fe4000001ff00 */
[----:B------:R-:W-:Y:S01]  /*01a0*/  CS2R R2, SRZ ;  /* 0x0000000000027805 */ /* 0x000fe2000001ff00 */
[----:B----4-:R-:W-:-:S04]  /*01b0*/  IMAD.WIDE R14, R11, 0x4, R14 ;  /* 0x000000040b0e7825 */ /* 0x010fc800078e020e */
[----:B-----5:R-:W-:Y:S01]  /*01c0*/  IMAD.WIDE R12, R0, 0x4, R12 ;  /* 0x00000004000c7825 */ /* 0x020fe200078e020c */
[----:B------:R-:W4:Y:S01]  /*01d0*/  @!P0 LDG.E.EL R7, desc[UR4][R14.64] ;  /* 0x000000040e078981 */ /* 0x000f22000c2e1900 */
[----:B---3--:R-:W-:Y:S02]  /*01e0*/  CS2R R8, SRZ ;  /* 0x0000000000087805 */ /* 0x008fe4000001ff00 */
[C---:B0-----:R-:W-:Y:S01]  /*01f0*/  IMAD.WIDE R16, R11.reuse, 0x4, R16 ;  /* 0x000000040b107825 */ /* 0x041fe200078e0210 */
[----:B------:R0:W3:Y:S03]  /*0200*/  @!P0 LDG.E.EL R6, desc[UR4][R14.64] ;  /* 0x000000040e068981 */ /* 0x0000e6000c2e1900 */
[----:B-1----:R-:W-:Y:S01]  /*0210*/  IMAD.WIDE R18, R11, 0x4, R18 ;  /* 0x000000040b127825 */ /* 0x002fe200078e0212 */
[----:B------:R1:W4:Y:S01]  /*0220*/  @!P0 LDG.E.64 R2, desc[UR4][R12.64] ;  /* 0x000000040c028981 */ /* 0x000322000c1e1b00 */
[----:B------:R-:W-:-:S03]  /*0230*/  CS2R R10, SRZ ;  /* 0x00000000000a7805 */ /* 0x000fc6000001ff00 */
[----:B------:R-:W5:Y:S04]  /*0240*/  @!P0 LDG.E.EL R9, desc[UR4][R18.64] ;  /* 0x0000000412098981 */ /* 0x000f68000c2e1900 */
[----:B------:R-:W5:Y:S04]  /*0250*/  @!P0 LDG.E.EL R10, desc[UR4][R16.64] ;  /* 0x00000004100a8981 */ /* 0x000f68000c2e1900 */
[----:B------:R-:W3:Y:S04]  /*0260*/  @!P0 LDG.E.EL R11, desc[UR4][R16.64] ;  /* 0x00000004100b8981 */ /* 0x000ee8000c2e1900 */
[----:B------:R-:W3:Y:S01]  /*0270*/  @!P0 LDG.E.EL R8, desc[UR4][R18.64] ;  /* 0x0000000412088981 */ /* 0x000ee2000c2e1900 */
[----:B0-----:R-:W-:-:S02]  /*0280*/  IMAD.MOV.U32 R14, RZ, RZ, 0x3e800000 ;  /* 0x3e800000ff0e7424 */ /* 0x001fc400078e00ff */
[----:B--2---:R-:W-:Y:S01]  /*0290*/  FADD R4, R4, 9.9999997473787516356e-06 ;  /* 0x3727c5ac04047421 */ /* 0x004fe20000000000 */
[----:B------:R-:W-:-:S03]  /*02a0*/  FADD R5, R5, 9.9999997473787516356e-06 ;  /* 0x3727c5ac05057421 */ /* 0x000fc60000000000 */
[----:B-1----:R-:W0:Y:S08]  /*02b0*/  MUFU.SQRT R12, R4 ;  /* 0x00000004000c7308 */ /* 0x002e300000002000 */
[----:B------:R1:W2:Y:S01]  /*02c0*/  MUFU.SQRT R13, R5 ;  /* 0x00000005000d7308 */ /* 0x0002a20000002000 */
[C---:B0-----:R-:W-:Y:S02]  /*02d0*/  FSETP.GT.AND P1, PT, R12.reuse, 8.50705917302346158658e+37, PT ;  /* 0x7e8000000c00780b */ /* 0x041fe40003f24000 */
[----:B------:R-:W-:Y:S01]  /*02e0*/  FSETP.GEU.AND P3, PT, R12, 1.175494350822287508e-38, PT ;  /* 0x008000000c00780b */ /* 0x000fe20003f6e000 */
[----:B-1----:R-:W0:Y:S01]  /*02f0*/  LDC.64 R4, c[0x0][0x238] ;  /* 0x00008e00ff047b82 */ /* 0x002e220000000a00 */
[----:B--2---:R-:W-:-:S02]  /*0300*/  FSETP.GT.AND P2, PT, R13, 8.50705917302346158658e+37, PT ;  /* 0x7e8000000d00780b */ /* 0x004fc40003f44000 */
[----:B------:R-:W-:-:S07]  /*0310*/  FSETP.GEU.AND P4, PT, R13, 1.175494350822287508e-38, PT ;  /* 0x008000000d00780b */ /* 0x000fce0003f8e000 */
[----:B------:R-:W-:-:S04]  /*0320*/  @P1 FMUL R12, R12, 0.25 ;  /* 0x3e8000000c0c1820 */ /* 0x000fc80000400000 */
[----:B------:R-:W-:Y:S01]  /*0330*/  @!P3 FMUL R12, R12, 16777216 ;  /* 0x4b8000000c0cb820 */ /* 0x000fe20000400000 */
[----:B------:R-:W-:-:S04]  /*0340*/  @P2 FMUL R13, R13, 0.25 ;  /* 0x3e8000000d0d2820 */ /* 0x000fc80000400000 */
[----:B------:R-:W-:Y:S01]  /*0350*/  @!P4 FMUL R13, R13, 16777216 ;  /* 0x4b8000000d0dc820 */ /* 0x000fe20000400000 */
[----:B------:R-:W1:Y:S01]  /*0360*/  MUFU.RCP R12, R12 ;  /* 0x0000000c000c7308 */ /* 0x000e620000001000 */
[----:B------:R-:W-:-:S07]  /*0370*/  FSEL R15, R14, 1, P1 ;  /* 0x3f8000000e0f7808 */ /* 0x000fce0000800000 */
[----:B------:R-:W2:Y:S01]  /*0380*/  MUFU.RCP R13, R13 ;  /* 0x0000000d000d7308 */ /* 0x000ea20000001000 */
[----:B------:R-:W-:Y:S01]  /*0390*/  FSEL R14, R14, 1, P2 ;  /* 0x3f8000000e0e7808 */ /* 0x000fe20001000000 */
[----:B------:R-:W-:-:S04]  /*03a0*/  @!P3 FMUL R15, R15, 16777216 ;  /* 0x4b8000000f0fb820 */ /* 0x000fc80000400000 */
[----:B------:R-:W-:Y:S01]  /*03b0*/  @!P4 FMUL R14, R14, 16777216 ;  /* 0x4b8000000e0ec820 */ /* 0x000fe20000400000 */
[----:B----4-:R-:W-:Y:S01]  /*03c0*/  FADD R2, -R7, R2 ;  /* 0x0000000207027221 */ /* 0x010fe20000000100 */
[----:B---3--:R-:W-:Y:S01]  /*03d0*/  FADD R3, -R6, R3 ;  /* 0x0000000306037221 */ /* 0x008fe20000000100 */
[----:B-1----:R-:W-:Y:S01]  /*03e0*/  FMUL R15, R12, R15 ;  /* 0x0000000f0c0f7220 */ /* 0x002fe20000400000 */
[----:B--2---:R-:W-:-:S03]  /*03f0*/  FMUL R14, R13, R14 ;  /* 0x0000000e0d0e7220 */ /* 0x004fc60000400000 */
[----:B------:R-:W-:Y:S01]  /*0400*/  FMUL R2, R2, R15 ;  /* 0x0000000f02027220 */ /* 0x000fe20000400000 */
[----:B------:R-:W-:-:S03]  /*0410*/  FMUL R3, R3, R14 ;  /* 0x0000000e03037220 */ /* 0x000fc60000400000 */
[----:B-----5:R-:W-:Y:S01]  /*0420*/  FFMA R2, R2, R10, R9 ;  /* 0x0000000a02027223 */ /* 0x020fe20000000009 */
[----:B------:R-:W-:-:S04]  /*0430*/  FFMA R3, R3, R11, R8 ;  /* 0x0000000b03037223 */ /* 0x000fc80000000008 */
[----:B------:R-:W-:Y:S02]  /*0440*/  FSETP.GEU.AND P1, PT, R2, RZ, PT ;  /* 0x000000ff0200720b */ /* 0x000fe40003f2e000 */
[C---:B------:R-:W-:Y:S01]  /*0450*/  FSETP.GEU.AND P2, PT, R3.reuse, RZ, PT ;  /* 0x000000ff0300720b */ /* 0x040fe20003f4e000 */
[----:B0-----:R-:W-:Y:S01]  /*0460*/  IMAD.WIDE R4, R0, 0x4, R4 ;  /* 0x0000000400047825 */ /* 0x001fe200078e0204 */
[----:B------:R-:W-:Y:S02]  /*0470*/  FSEL R2, R2, RZ, P1 ;  /* 0x000000ff02027208 */ /* 0x000fe40000800000 */
[----:B------:R-:W-:Y:S01]  /*0480*/  FSEL R3, R3, RZ, P2 ;  /* 0x000000ff03037208 */ /* 0x000fe20001000000 */
[----:B------:R-:W-:Y:S08]  /*0490*/  @P0 EXIT ;  /* 0x000000000000094d */ /* 0x000ff00003800000 */
[----:B------:R-:W-:Y:S01]  /*04a0*/  STG.E.64 desc[UR4][R4.64], R2 ;  /* 0x0000000204007986 */ /* 0x000fe2000c101b04 */
[----:B------:R-:W-:Y:S05]  /*04b0*/  EXIT ;  /* 0x000000000000794d */ /* 0x000fea0003800000 */
.L_x_0:
[----:B------:R-:W-:-:S00]  /*04c0*/  BRA `(.L_x_0) ;  /* 0xfffffffc00fc7947 */ /* 0x000fc0000383ffff */
[----:B------:R-:W-:-:S00]  /*04d0*/  NOP ;  /* 0x0000000000007918 */ /* 0x000fc00000000000 */
        /* <DEDUP_REMOVED lines=10> */
.L_x_1:


//--------------------- .nv.global.init           --------------------------
	.section	.nv.global.init,"aw",@progbits
.nv.global.init:
	.type		_$_str,@object
	.size		_$_str,(_$_str_$_2 - _$_str)
_$_str:
        /*0000*/ 	.byte	0x5f, 0x5f, 0x43, 0x55, 0x44, 0x41, 0x5f, 0x46, 0x54, 0x5a, 0x00
	.type		_$_str_$_2,@object
	.size		_$_str_$_2,(.L_1 - _$_str_$_2)
_$_str_$_2:
        /*000b*/ 	.byte	0x5f, 0x5f, 0x43, 0x55, 0x44, 0x41, 0x5f, 0x50, 0x52, 0x45, 0x43, 0x5f, 0x53, 0x51, 0x52, 0x54
        /*001b*/ 	.byte	0x00
.L_1:


//--------------------- .nv.constant0.triton_poi_fused__native_batch_norm_legit_no_training_relu_30 --------------------------
	.section	.nv.constant0.triton_poi_fused__native_batch_norm_legit_no_training_relu_30,"a",@progbits
	.sectionflags	@""
	.align	4
.nv.constant0.triton_poi_fused__native_batch_norm_legit_no_training_relu_30:
	.zero		580
